//
// Generated by NVIDIA NVVM Compiler
//
// Compiler Build ID: CL-36424714
// Cuda compilation tools, release 13.0, V13.0.88
// Based on NVVM 20.0.0
//

.version 9.0
.target sm_100
.address_size 64

	// .globl	_Z6kernelyP6uchar4ii

.visible .entry _Z6kernelyP6uchar4ii(
	.param .u64 _Z6kernelyP6uchar4ii_param_0,
	.param .u64 .ptr .align 1 _Z6kernelyP6uchar4ii_param_1,
	.param .u32 _Z6kernelyP6uchar4ii_param_2,
	.param .u32 _Z6kernelyP6uchar4ii_param_3
)
{
	.reg .pred 	%p<6>;
	.reg .b32 	%r<74>;
	.reg .b32 	%f<5>;
	.reg .b64 	%rd<6>;

	ld.param.u64 	%rd2, [_Z6kernelyP6uchar4ii_param_0];
	ld.param.u64 	%rd3, [_Z6kernelyP6uchar4ii_param_1];
	ld.param.u32 	%r12, [_Z6kernelyP6uchar4ii_param_2];
	ld.param.u32 	%r13, [_Z6kernelyP6uchar4ii_param_3];
	mov.u32 	%r1, %ntid.x;
	mov.u32 	%r14, %ctaid.x;
	mov.u32 	%r15, %tid.x;
	mad.lo.s32 	%r2, %r1, %r14, %r15;
	mov.u32 	%r3, %ntid.y;
	mov.u32 	%r16, %ctaid.y;
	mov.u32 	%r17, %tid.y;
	mad.lo.s32 	%r72, %r3, %r16, %r17;
	setp.ge.s32 	%p1, %r72, %r13;
	@%p1 bra 	$L__BB0_6;
	mov.u32 	%r18, %nctaid.y;
	mul.lo.s32 	%r5, %r3, %r18;
	mov.u32 	%r19, %nctaid.x;
	mul.lo.s32 	%r6, %r1, %r19;
	cvta.to.global.u64 	%rd1, %rd3;
$L__BB0_2:
	setp.ge.s32 	%p2, %r2, %r12;
	@%p2 bra 	$L__BB0_5;
	cvt.rn.f32.u32 	%f1, %r72;
	add.s32 	%r20, %r72, 1;
	cvt.rn.f32.u32 	%f2, %r20;
	mul.lo.s32 	%r8, %r72, %r12;
	mov.u32 	%r73, %r2;
$L__BB0_4:
	cvt.rn.f32.s32 	%f3, %r73;
	tex.2d.v4.u32.f32 	{%r21, %r22, %r23, %r24}, [%rd2, {%f3, %f1}];
	add.s32 	%r25, %r73, 1;
	cvt.rn.f32.s32 	%f4, %r25;
	tex.2d.v4.u32.f32 	{%r26, %r27, %r28, %r29}, [%rd2, {%f4, %f1}];
	tex.2d.v4.u32.f32 	{%r30, %r31, %r32, %r33}, [%rd2, {%f3, %f2}];
	tex.2d.v4.u32.f32 	{%r34, %r35, %r36, %r37}, [%rd2, {%f4, %f2}];
	and.b32  	%r38, %r34, 255;
	and.b32  	%r39, %r21, 255;
	sub.s32 	%r40, %r38, %r39;
	and.b32  	%r41, %r30, 255;
	and.b32  	%r42, %r26, 255;
	sub.s32 	%r43, %r41, %r42;
	and.b32  	%r44, %r35, 255;
	and.b32  	%r45, %r22, 255;
	sub.s32 	%r46, %r44, %r45;
	and.b32  	%r47, %r31, 255;
	and.b32  	%r48, %r27, 255;
	sub.s32 	%r49, %r47, %r48;
	and.b32  	%r50, %r36, 255;
	and.b32  	%r51, %r23, 255;
	sub.s32 	%r52, %r50, %r51;
	and.b32  	%r53, %r32, 255;
	and.b32  	%r54, %r28, 255;
	sub.s32 	%r55, %r53, %r54;
	abs.s32 	%r56, %r40;
	abs.s32 	%r57, %r43;
	abs.s32 	%r58, %r46;
	abs.s32 	%r59, %r49;
	abs.s32 	%r60, %r52;
	abs.s32 	%r61, %r55;
	add.s32 	%r62, %r57, %r61;
	add.s32 	%r63, %r62, %r59;
	add.s32 	%r64, %r63, %r60;
	add.s32 	%r65, %r64, %r56;
	add.s32 	%r66, %r65, %r58;
	setp.lt.u32 	%p3, %r66, 3;
	add.s32 	%r67, %r73, %r8;
	mul.wide.s32 	%rd4, %r67, 4;
	add.s64 	%rd5, %rd1, %rd4;
	selp.b32 	%r68, 0, -128, %p3;
	prmt.b32 	%r69, %r68, 0, 0x3340U;
	prmt.b32 	%r70, %r68, %r68, 0x3340U;
	prmt.b32 	%r71, %r70, %r69, 0x5410U;
	st.global.u32 	[%rd5], %r71;
	add.s32 	%r73, %r73, %r6;
	setp.lt.s32 	%p4, %r73, %r12;
	@%p4 bra 	$L__BB0_4;
$L__BB0_5:
	add.s32 	%r72, %r72, %r5;
	setp.lt.s32 	%p5, %r72, %r13;
	@%p5 bra 	$L__BB0_2;
$L__BB0_6:
	ret;

}


// ===== COMPILED SASS (sm_100) =====

	.target	sm_100

	.elftype	@"ET_EXEC"


//--------------------- .note.nv.tkinfo           --------------------------
	.section	.note.nv.tkinfo,"",@"SHT_NOTE"
	.sectionflags	@"SHF_NOTE_NV_TKINFO"
	.tkinfo
        /*0018*/ 	.word	0x00000002
        /*0030*/ 	.string	""
        /*0030*/ 	.string	"ptxas"
        /*0030*/ 	.string	"Cuda compilation tools, release 13.0, V13.0.88"
        /*0030*/ 	.string	"Build cuda_13.0.r13.0/compiler.36424714_0"
        /*0030*/ 	.string	"-arch sm_100 -m 64 "



//--------------------- .note.nv.cuinfo           --------------------------
	.section	.note.nv.cuinfo,"",@"SHT_NOTE"
	.sectionflags	@"SHF_NOTE_NV_CUINFO"
        /*0018*/ 	.short	0x0002
        /*001a*/ 	.short	0x0064
        /*001c*/ 	.short	0x0082
	.zero		2


//--------------------- .nv.info                  --------------------------
	.section	.nv.info,"",@"SHT_CUDA_INFO"
	.align	4


	//----- nvinfo : EIATTR_REGCOUNT
	.align		4
        /*0000*/ 	.byte	0x04, 0x2f
        /*0002*/ 	.short	(.L_1 - .L_0)
	.align		4
.L_0:
        /*0004*/ 	.word	index@(_Z6kernelyP6uchar4ii)
        /*0008*/ 	.word	0x0000001b


	//----- nvinfo : EIATTR_FRAME_SIZE
	.align		4
.L_1:
        /*000c*/ 	.byte	0x04, 0x11
        /*000e*/ 	.short	(.L_3 - .L_2)
	.align		4
.L_2:
        /*0010*/ 	.word	index@(_Z6kernelyP6uchar4ii)
        /*0014*/ 	.word	0x00000000


	//----- nvinfo : EIATTR_MIN_STACK_SIZE
	.align		4
.L_3:
        /*0018*/ 	.byte	0x04, 0x12
        /*001a*/ 	.short	(.L_5 - .L_4)
	.align		4
.L_4:
        /*001c*/ 	.word	index@(_Z6kernelyP6uchar4ii)
        /*0020*/ 	.word	0x00000000
.L_5:


//--------------------- .nv.compat                --------------------------
	.section	.nv.compat,"",@"SHT_CUDA_COMPAT_INFO"
	.align	4
        /*0000*/ 	.byte	0x02, 0x09, 0x00, 0x00, 0x02, 0x02, 0x02, 0x00, 0x02, 0x05, 0x05, 0x00, 0x03, 0x07, 0x01, 0x01
        /*0010*/ 	.byte	0x02, 0x03, 0x00, 0x00, 0x02, 0x06, 0x01, 0x00, 0x04, 0x0b, 0x08, 0x00, 0x09, 0x00, 0x00, 0x00
        /*0020*/ 	.byte	0x00, 0x00, 0x00, 0x00


//--------------------- .nv.info._Z6kernelyP6uchar4ii --------------------------
	.section	.nv.info._Z6kernelyP6uchar4ii,"",@"SHT_CUDA_INFO"
	.sectionflags	@""
	.align	4


	//----- nvinfo : EIATTR_CUDA_API_VERSION
	.align		4
        /*0000*/ 	.byte	0x04, 0x37
        /*0002*/ 	.short	(.L_7 - .L_6)
.L_6:
        /*0004*/ 	.word	0x00000082


	//----- nvinfo : EIATTR_KPARAM_INFO
	.align		4
.L_7:
        /*0008*/ 	.byte	0x04, 0x17
        /*000a*/ 	.short	(.L_9 - .L_8)
.L_8:
        /*000c*/ 	.word	0x00000000
        /*0010*/ 	.short	0x0003
        /*0012*/ 	.short	0x0014
        /*0014*/ 	.byte	0x00, 0xf0, 0x11, 0x00


	//----- nvinfo : EIATTR_KPARAM_INFO
	.align		4
.L_9:
        /*0018*/ 	.byte	0x04, 0x17
        /*001a*/ 	.short	(.L_11 - .L_10)
.L_10:
        /*001c*/ 	.word	0x00000000
        /*0020*/ 	.short	0x0002
        /*0022*/ 	.short	0x0010
        /*0024*/ 	.byte	0x00, 0xf0, 0x11, 0x00


	//----- nvinfo : EIATTR_KPARAM_INFO
	.align		4
.L_11:
        /*0028*/ 	.byte	0x04, 0x17
        /*002a*/ 	.short	(.L_13 - .L_12)
.L_12:
        /*002c*/ 	.word	0x00000000
        /*0030*/ 	.short	0x0001
        /*0032*/ 	.short	0x0008
        /*0034*/ 	.byte	0x00, 0xf5, 0x21, 0x00


	//----- nvinfo : EIATTR_KPARAM_INFO
	.align		4
.L_13:
        /*0038*/ 	.byte	0x04, 0x17
        /*003a*/ 	.short	(.L_15 - .L_14)
.L_14:
        /*003c*/ 	.word	0x00000000
        /*0040*/ 	.short	0x0000
        /*0042*/ 	.short	0x0000
        /*0044*/ 	.byte	0x00, 0xf0, 0x21, 0x00


	//----- nvinfo : EIATTR_SPARSE_MMA_MASK
	.align		4
.L_15:
        /*0048*/ 	.byte	0x03, 0x50
        /*004a*/ 	.short	0x0000


	//----- nvinfo : EIATTR_MAXREG_COUNT
	.align		4
        /*004c*/ 	.byte	0x03, 0x1b
        /*004e*/ 	.short	0x00ff


	//----- nvinfo : EIATTR_MERCURY_ISA_VERSION
	.align		4
        /*0050*/ 	.byte	0x03, 0x5f
        /*0052*/ 	.short	0x0101


	//----- nvinfo : EIATTR_VRC_CTA_INIT_COUNT
	.align		4
        /*0054*/ 	.byte	0x02, 0x4a
	.zero		1
	.zero		1


	//----- nvinfo : EIATTR_EXIT_INSTR_OFFSETS
	.align		4
        /*0058*/ 	.byte	0x04, 0x1c
        /*005a*/ 	.short	(.L_17 - .L_16)


	//   ....[0]....
.L_16:
        /*005c*/ 	.word	0x000000b0


	//   ....[1]....
        /*0060*/ 	.word	0x00000560


	//----- nvinfo : EIATTR_CRS_STACK_SIZE
	.align		4
.L_17:
        /*0064*/ 	.byte	0x04, 0x1e
        /*0066*/ 	.short	(.L_19 - .L_18)
.L_18:
        /*0068*/ 	.word	0x00000000


	//----- nvinfo : EIATTR_CBANK_PARAM_SIZE
	.align		4
.L_19:
        /*006c*/ 	.byte	0x03, 0x19
        /*006e*/ 	.short	0x0018


	//----- nvinfo : EIATTR_PARAM_CBANK
	.align		4
        /*0070*/ 	.byte	0x04, 0x0a
        /*0072*/ 	.short	(.L_21 - .L_20)
	.align		4
.L_20:
        /*0074*/ 	.word	index@(.nv.constant0._Z6kernelyP6uchar4ii)
        /*0078*/ 	.short	0x0380
        /*007a*/ 	.short	0x0018


	//----- nvinfo : EIATTR_SW_WAR
	.align		4
.L_21:
        /*007c*/ 	.byte	0x04, 0x36
        /*007e*/ 	.short	(.L_23 - .L_22)
.L_22:
        /*0080*/ 	.word	0x00000008
.L_23:


//--------------------- .nv.callgraph             --------------------------
	.section	.nv.callgraph,"",@"SHT_CUDA_CALLGRAPH"
	.align	4
	.sectionentsize	8
	.align		4
        /*0000*/ 	.word	0x00000000
	.align		4
        /*0004*/ 	.word	0xffffffff
	.align		4
        /*0008*/ 	.word	0x00000000
	.align		4
        /*000c*/ 	.word	0xfffffffe
	.align		4
        /*0010*/ 	.word	0x00000000
	.align		4
        /*0014*/ 	.word	0xfffffffd
	.align		4
        /*0018*/ 	.word	0x00000000
	.align		4
        /*001c*/ 	.word	0xfffffffc


//--------------------- .text._Z6kernelyP6uchar4ii --------------------------
	.section	.text._Z6kernelyP6uchar4ii,"ax",@progbits
	.align	128
        .global         _Z6kernelyP6uchar4ii
        .type           _Z6kernelyP6uchar4ii,@function
        .size           _Z6kernelyP6uchar4ii,(.L_x_5 - _Z6kernelyP6uchar4ii)
        .other          _Z6kernelyP6uchar4ii,@"STO_CUDA_ENTRY STV_DEFAULT"
_Z6kernelyP6uchar4ii:
.text._Z6kernelyP6uchar4ii:
[----:B------:R-:W-:Y:S01]  /*0000*/  LDC R1, c[0x0][0x37c] ;  /* 0x0000df00ff017b82 */ /* 0x000fe20000000800 */
[----:B------:R-:W0:Y:S01]  /*0010*/  S2R R16, SR_CTAID.Y ;  /* 0x0000000000107919 */ /* 0x000e220000002600 */
[----:B------:R-:W1:Y:S01]  /*0020*/  LDCU UR7, c[0x0][0x360] ;  /* 0x00006c00ff0777ac */ /* 0x000e620008000800 */
[----:B------:R-:W0:Y:S01]  /*0030*/  S2R R5, SR_TID.Y ;  /* 0x0000000000057919 */ /* 0x000e220000002200 */
[----:B------:R-:W0:Y:S01]  /*0040*/  LDCU UR6, c[0x0][0x364] ;  /* 0x00006c80ff0677ac */ /* 0x000e220008000800 */
[----:B------:R-:W1:Y:S01]  /*0050*/  S2R R0, SR_CTAID.X ;  /* 0x0000000000007919 */ /* 0x000e620000002500 */
[----:B------:R-:W2:Y:S01]  /*0060*/  LDCU UR4, c[0x0][0x394] ;  /* 0x00007280ff0477ac */ /* 0x000ea20008000800 */
[----:B------:R-:W1:Y:S01]  /*0070*/  S2R R3, SR_TID.X ;  /* 0x0000000000037919 */ /* 0x000e620000002100 */
[----:B0-----:R-:W-:-:S05]  /*0080*/  IMAD R16, R16, UR6, R5 ;  /* 0x0000000610107c24 */ /* 0x001fca000f8e0205 */
[----:B--2---:R-:W-:Y:S01]  /*0090*/  ISETP.GE.AND P0, PT, R16, UR4, PT ;  /* 0x0000000410007c0c */ /* 0x004fe2000bf06270 */
[----:B-1----:R-:W-:-:S12]  /*00a0*/  IMAD R0, R0, UR7, R3 ;  /* 0x0000000700007c24 */ /* 0x002fd8000f8e0203 */
[----:B------:R-:W-:Y:S05]  /*00b0*/  @P0 EXIT ;  /* 0x000000000000094d */ /* 0x000fea0003800000 */
[----:B------:R-:W0:Y:S01]  /*00c0*/  LDCU UR4, c[0x0][0x374] ;  /* 0x00006e80ff0477ac */ /* 0x000e220008000800 */
[----:B------:R-:W1:Y:S01]  /*00d0*/  LDCU UR5, c[0x0][0x370] ;  /* 0x00006e00ff0577ac */ /* 0x000e620008000800 */
[----:B------:R-:W2:Y:S01]  /*00e0*/  LDCU.64 UR8, c[0x0][0x358] ;  /* 0x00006b00ff0877ac */ /* 0x000ea20008000a00 */
[----:B0-----:R-:W-:Y:S02]  /*00f0*/  UIMAD UR6, UR6, UR4, URZ ;  /* 0x00000004060672a4 */ /* 0x001fe4000f8e02ff */
[----:B-12---:R-:W-:-:S12]  /*0100*/  UIMAD UR7, UR7, UR5, URZ ;  /* 0x00000005070772a4 */ /* 0x006fd8000f8e02ff */
.L_x_3:
[----:B------:R-:W0:Y:S01]  /*0110*/  LDC R17, c[0x0][0x390] ;  /* 0x0000e400ff117b82 */ /* 0x000e220000000800 */
[----:B------:R-:W-:Y:S01]  /*0120*/  BSSY.RECONVERGENT B0, `(.L_x_0) ;  /* 0x000003f000007945 */ /* 0x000fe20003800200 */
[----:B0-----:R-:W-:-:S13]  /*0130*/  ISETP.GE.AND P0, PT, R0, R17, PT ;  /* 0x000000110000720c */ /* 0x001fda0003f06270 */
[----:B-1----:R-:W-:Y:S05]  /*0140*/  @P0 BRA `(.L_x_1) ;  /* 0x0000000000f00947 */ /* 0x002fea0003800000 */
[----:B------:R-:W0:Y:S01]  /*0150*/  LDC.64 R2, c[0x0][0x388] ;  /* 0x0000e200ff027b82 */ /* 0x000e220000000a00 */
[----:B------:R-:W-:Y:S01]  /*0160*/  VIADD R5, R16, 0x1 ;  /* 0x0000000110057836 */ /* 0x000fe20000000000 */
[----:B------:R-:W-:Y:S01]  /*0170*/  I2FP.F32.U32 R7, R16 ;  /* 0x0000001000077245 */ /* 0x000fe20000201000 */
[----:B------:R-:W-:-:S03]  /*0180*/  IMAD.MOV.U32 R18, RZ, RZ, R0 ;  /* 0x000000ffff127224 */ /* 0x000fc600078e0000 */
[----:B------:R-:W-:-:S07]  /*0190*/  I2FP.F32.U32 R5, R5 ;  /* 0x0000000500057245 */ /* 0x000fce0000201000 */
.L_x_2:
[----:B-1----:R-:W1:Y:S01]  /*01a0*/  LDCU UR4, c[0x0][0x380] ;  /* 0x00007000ff0477ac */ /* 0x002e620008000800 */
[----:B------:R-:W-:Y:S01]  /*01b0*/  VIADD R4, R18, 0x1 ;  /* 0x0000000112047836 */ /* 0x000fe20000000000 */
[----:B------:R-:W-:Y:S01]  /*01c0*/  I2FP.F32.S32 R6, R18 ;  /* 0x0000001200067245 */ /* 0x000fe20000201400 */
[----:B------:R-:W-:Y:S01]  /*01d0*/  IMAD.MOV.U32 R13, RZ, RZ, R7 ;  /* 0x000000ffff0d7224 */ /* 0x000fe200078e0007 */
[----:B------:R-:W-:Y:S01]  /*01e0*/  UMOV UR5, URZ ;  /* 0x000000ff00057c82 */ /* 0x000fe20008000000 */
[----:B------:R-:W-:Y:S01]  /*01f0*/  IMAD.MOV.U32 R24, RZ, RZ, -0x3e000000 ;  /* 0xc2000000ff187424 */ /* 0x000fe200078e00ff */
[----:B------:R-:W-:Y:S01]  /*0200*/  I2FP.F32.S32 R12, R4 ;  /* 0x00000004000c7245 */ /* 0x000fe20000201400 */
[----:B------:R-:W-:Y:S02]  /*0210*/  IMAD.MOV.U32 R4, RZ, RZ, R6 ;  /* 0x000000ffff047224 */ /* 0x000fe400078e0006 */
[----:B------:R-:W-:Y:S02]  /*0220*/  IMAD.MOV.U32 R15, RZ, RZ, R5 ;  /* 0x000000ffff0f7224 */ /* 0x000fe400078e0005 */
[----:B------:R-:W-:-:S02]  /*0230*/  IMAD.MOV.U32 R14, RZ, RZ, R12 ;  /* 0x000000ffff0e7224 */ /* 0x000fc400078e000c */
[----:B-1----:R-:W5:Y:S01]  /*0240*/  TEX.LL R19, R12, R12, R24, UR4, 2D, 0x7 ;  /* 0x28ff04180c0c7f60 */ /* 0x002f6200089e0713 */
[----:B------:R-:W5:Y:S01]  /*0250*/  TEX.LL R4, R10, R4, R24, UR4, 2D, 0x7 ;  /* 0x28ff0418040a7f60 */ /* 0x000f6200089e0704 */
[----:B------:R-:W5:Y:S02]  /*0260*/  TEX.LL R6, R8, R6, R24, UR4, 2D, 0x7 ;  /* 0x28ff041806087f60 */ /* 0x000f6400089e0706 */
[----:B------:R-:W5:Y:S01]  /*0270*/  TEX.LL R20, R14, R14, R24, UR4, 2D, 0x7 ;  /* 0x28ff04180e0e7f60 */ /* 0x000f6200089e0714 */
[----:B------:R-:W-:-:S04]  /*0280*/  DEPBAR.LE SB5, 0x1 ;  /* 0x0000d0400000791a */ /* 0x000fc80000000000 */
[----:B------:R-:W-:Y:S02]  /*0290*/  LOP3.LUT R22, R12, 0xff, RZ, 0xc0, !PT ;  /* 0x000000ff0c167812 */ /* 0x000fe400078ec0ff */
[----:B------:R-:W-:Y:S02]  /*02a0*/  LOP3.LUT R21, R10, 0xff, RZ, 0xc0, !PT ;  /* 0x000000ff0a157812 */ /* 0x000fe400078ec0ff */
[----:B------:R-:W-:Y:S02]  /*02b0*/  LOP3.LUT R10, R8, 0xff, RZ, 0xc0, !PT ;  /* 0x000000ff080a7812 */ /* 0x000fe400078ec0ff */
[----:B------:R-:W-:Y:S01]  /*02c0*/  LOP3.LUT R19, R19, 0xff, RZ, 0xc0, !PT ;  /* 0x000000ff13137812 */ /* 0x000fe200078ec0ff */
[----:B------:R-:W-:Y:S01]  /*02d0*/  IMAD.IADD R8, R21, 0x1, -R22 ;  /* 0x0000000115087824 */ /* 0x000fe200078e0a16 */
[----:B------:R-:W-:Y:S02]  /*02e0*/  LOP3.LUT R4, R4, 0xff, RZ, 0xc0, !PT ;  /* 0x000000ff04047812 */ /* 0x000fe400078ec0ff */
[----:B------:R-:W-:-:S02]  /*02f0*/  LOP3.LUT R12, R11, 0xff, RZ, 0xc0, !PT ;  /* 0x000000ff0b0c7812 */ /* 0x000fc400078ec0ff */
[----:B------:R-:W-:Y:S01]  /*0300*/  LOP3.LUT R23, R6, 0xff, RZ, 0xc0, !PT ;  /* 0x000000ff06177812 */ /* 0x000fe200078ec0ff */
[----:B------:R-:W-:Y:S01]  /*0310*/  IMAD.IADD R19, R4, 0x1, -R19 ;  /* 0x0000000104137824 */ /* 0x000fe200078e0a13 */
[----:B------:R-:W-:Y:S02]  /*0320*/  LOP3.LUT R21, R13, 0xff, RZ, 0xc0, !PT ;  /* 0x000000ff0d157812 */ /* 0x000fe400078ec0ff */
[----:B-----5:R-:W-:Y:S02]  /*0330*/  LOP3.LUT R11, R14, 0xff, RZ, 0xc0, !PT ;  /* 0x000000ff0e0b7812 */ /* 0x020fe400078ec0ff */
[----:B------:R-:W-:Y:S01]  /*0340*/  LOP3.LUT R20, R20, 0xff, RZ, 0xc0, !PT ;  /* 0x000000ff14147812 */ /* 0x000fe200078ec0ff */
[----:B------:R-:W-:Y:S01]  /*0350*/  IMAD.IADD R12, R12, 0x1, -R21 ;  /* 0x000000010c0c7824 */ /* 0x000fe200078e0a15 */
[----:B------:R-:W-:Y:S01]  /*0360*/  LOP3.LUT R4, R9, 0xff, RZ, 0xc0, !PT ;  /* 0x000000ff09047812 */ /* 0x000fe200078ec0ff */
[----:B------:R-:W-:Y:S01]  /*0370*/  IMAD.IADD R10, R11, 0x1, -R10 ;  /* 0x000000010b0a7824 */ /* 0x000fe200078e0a0a */
[----:B------:R-:W-:Y:S01]  /*0380*/  LOP3.LUT R15, R15, 0xff, RZ, 0xc0, !PT ;  /* 0x000000ff0f0f7812 */ /* 0x000fe200078ec0ff */
[----:B------:R-:W-:Y:S01]  /*0390*/  IMAD.IADD R20, R20, 0x1, -R23 ;  /* 0x0000000114147824 */ /* 0x000fe200078e0a17 */
[----:B------:R-:W-:-:S02]  /*03a0*/  IABS R9, R8 ;  /* 0x0000000800097213 */ /* 0x000fc40000000000 */
[----:B------:R-:W-:Y:S01]  /*03b0*/  IABS R6, R12 ;  /* 0x0000000c00067213 */ /* 0x000fe20000000000 */
[----:B------:R-:W-:Y:S01]  /*03c0*/  IMAD.IADD R4, R15, 0x1, -R4 ;  /* 0x000000010f047824 */ /* 0x000fe200078e0a04 */
[----:B------:R-:W-:Y:S02]  /*03d0*/  IABS R8, R19 ;  /* 0x0000001300087213 */ /* 0x000fe40000000000 */
[----:B------:R-:W-:Y:S02]  /*03e0*/  IABS R10, R10 ;  /* 0x0000000a000a7213 */ /* 0x000fe40000000000 */
[----:B------:R-:W-:Y:S02]  /*03f0*/  IABS R20, R20 ;  /* 0x0000001400147213 */ /* 0x000fe40000000000 */
[----:B------:R-:W-:Y:S01]  /*0400*/  IADD3 R6, PT, PT, R6, R9, R8 ;  /* 0x0000000906067210 */ /* 0x000fe20007ffe008 */
[----:B------:R-:W-:Y:S01]  /*0410*/  IMAD.MOV.U32 R9, RZ, RZ, R10 ;  /* 0x000000ffff097224 */ /* 0x000fe200078e000a */
[----:B------:R-:W-:Y:S01]  /*0420*/  IABS R11, R4 ;  /* 0x00000004000b7213 */ /* 0x000fe20000000000 */
[----:B------:R-:W-:-:S05]  /*0430*/  IMAD.MOV.U32 R4, RZ, RZ, R20 ;  /* 0x000000ffff047224 */ /* 0x000fca00078e0014 */
[----:B------:R-:W-:Y:S01]  /*0440*/  IADD3 R6, PT, PT, R9, R6, R4 ;  /* 0x0000000609067210 */ /* 0x000fe20007ffe004 */
[----:B------:R-:W-:Y:S02]  /*0450*/  IMAD R9, R16, R17, R18 ;  /* 0x0000001110097224 */ /* 0x000fe400078e0212 */
[----:B------:R-:W-:Y:S02]  /*0460*/  VIADD R18, R18, UR7 ;  /* 0x0000000712127c36 */ /* 0x000fe40008000000 */
[----:B------:R-:W-:Y:S02]  /*0470*/  IMAD.IADD R6, R6, 0x1, R11 ;  /* 0x0000000106067824 */ /* 0x000fe400078e020b */
[----:B0-----:R-:W-:-:S03]  /*0480*/  IMAD.WIDE R8, R9, 0x4, R2 ;  /* 0x0000000409087825 */ /* 0x001fc600078e0202 */
[----:B------:R-:W-:-:S04]  /*0490*/  ISETP.GE.U32.AND P0, PT, R6, 0x3, PT ;  /* 0x000000030600780c */ /* 0x000fc80003f06070 */
[----:B------:R-:W-:Y:S02]  /*04a0*/  SEL R4, RZ, 0xffffff80, !P0 ;  /* 0xffffff80ff047807 */ /* 0x000fe40004000000 */
[----:B------:R-:W-:Y:S02]  /*04b0*/  ISETP.GE.AND P0, PT, R18, R17, PT ;  /* 0x000000111200720c */ /* 0x000fe40003f06270 */
[C---:B------:R-:W-:Y:S02]  /*04c0*/  PRMT R6, R4.reuse, 0x3340, RZ ;  /* 0x0000334004067816 */ /* 0x040fe400000000ff */
[----:B------:R-:W-:-:S04]  /*04d0*/  PRMT R11, R4, 0x3340, R4 ;  /* 0x00003340040b7816 */ /* 0x000fc80000000004 */
[----:B------:R-:W-:-:S05]  /*04e0*/  PRMT R11, R11, 0x5410, R6 ;  /* 0x000054100b0b7816 */ /* 0x000fca0000000006 */
[----:B------:R1:W-:Y:S01]  /*04f0*/  STG.E desc[UR8][R8.64], R11 ;  /* 0x0000000b08007986 */ /* 0x0003e2000c101908 */
[----:B------:R-:W-:Y:S05]  /*0500*/  @!P0 BRA `(.L_x_2) ;  /* 0xfffffffc00248947 */ /* 0x000fea000383ffff */
.L_x_1:
[----:B------:R-:W-:Y:S05]  /*0510*/  BSYNC.RECONVERGENT B0 ;  /* 0x0000000000007941 */ /* 0x000fea0003800200 */
.L_x_0:
[----:B------:R-:W0:Y:S01]  /*0520*/  LDCU UR4, c[0x0][0x394] ;  /* 0x00007280ff0477ac */ /* 0x000e220008000800 */
[----:B------:R-:W-:-:S05]  /*0530*/  VIADD R16, R16, UR6 ;  /* 0x0000000610107c36 */ /* 0x000fca0008000000 */
[----:B0-----:R-:W-:-:S13]  /*0540*/  ISETP.GE.AND P0, PT, R16, UR4, PT ;  /* 0x0000000410007c0c */ /* 0x001fda000bf06270 */
[----:B------:R-:W-:Y:S05]  /*0550*/  @!P0 BRA `(.L_x_3) ;  /* 0xfffffff800ec8947 */ /* 0x000fea000383ffff */
[----:B------:R-:W-:Y:S05]  /*0560*/  EXIT ;  /* 0x000000000000794d */ /* 0x000fea0003800000 */
.L_x_4:
[----:B------:R-:W-:-:S00]  /*0570*/  BRA `(.L_x_4) ;  /* 0xfffffffc00fc7947 */ /* 0x000fc0000383ffff */
[----:B------:R-:W-:-:S00]  /*0580*/  NOP ;  /* 0x0000000000007918 */ /* 0x000fc00000000000 */
[----:B------:R-:W-:-:S00]  /*0590*/  NOP ;  /* 0x0000000000007918 */ /* 0x000fc00000000000 */
[----:B------:R-:W-:-:S00]  /*05a0*/  NOP ;  /* 0x0000000000007918 */ /* 0x000fc00000000000 */
[----:B------:R-:W-:-:S00]  /*05b0*/  NOP ;  /* 0x0000000000007918 */ /* 0x000fc00000000000 */
[----:B------:R-:W-:-:S00]  /*05c0*/  NOP ;  /* 0x0000000000007918 */ /* 0x000fc00000000000 */
[----:B------:R-:W-:-:S00]  /*05d0*/  NOP ;  /* 0x0000000000007918 */ /* 0x000fc00000000000 */
[----:B------:R-:W-:-:S00]  /*05e0*/  NOP ;  /* 0x0000000000007918 */ /* 0x000fc00000000000 */
[----:B------:R-:W-:-:S00]  /*05f0*/  NOP ;  /* 0x0000000000007918 */ /* 0x000fc00000000000 */
.L_x_5:


//--------------------- .nv.shared.reserved.0     --------------------------
	.section	.nv.shared.reserved.0,"aw",@nobits
	.weak		__nv_reservedSMEM_offset_0_alias
	.size		__nv_reservedSMEM_offset_0_alias, 0, 64
	.other		__nv_reservedSMEM_offset_0_alias,@"STO_CUDA_RESERVED_SHARED STV_DEFAULT"
__nv_reservedSMEM_offset_0_alias:
	.zero		0
	.zero		64


//--------------------- .nv.constant0._Z6kernelyP6uchar4ii --------------------------
	.section	.nv.constant0._Z6kernelyP6uchar4ii,"a",@progbits
	.sectionflags	@""
	.align	4
.nv.constant0._Z6kernelyP6uchar4ii:
	.zero		920


//--------------------- SYMBOLS --------------------------

	.type		.nv.reservedSmem.offset0,@object
	.size		.nv.reservedSmem.offset0,0x4
